	.headerflags	@"EF_CUDA_TEXMODE_UNIFIED EF_CUDA_64BIT_ADDRESS EF_CUDA_ACCELERATORS EF_CUDA_SM90 EF_CUDA_VIRTUAL_SM(EF_CUDA_SM90)"
	.elftype	@"ET_EXEC"


//--------------------- .nv.info                  --------------------------
	.section	.nv.info,"",@"SHT_CUDA_INFO"
	.align	4


	//----- nvinfo : EIATTR_REGCOUNT
	.align		4
        /*0000*/ 	.byte	0x04, 0x2f
        /*0002*/ 	.short	(.L_3 - .L_2)
	.align		4
.L_2:
        /*0004*/ 	.word	index@(triton_poi_fused_cat_0)
        /*0008*/ 	.word	0x0000001a


	//----- nvinfo : EIATTR_MIN_STACK_SIZE
	.align		4
.L_3:
        /*000c*/ 	.byte	0x04, 0x12
        /*000e*/ 	.short	(.L_5 - .L_4)
	.align		4
.L_4:
        /*0010*/ 	.word	index@(triton_poi_fused_cat_0)
        /*0014*/ 	.word	0x00000020


	//----- nvinfo : EIATTR_FRAME_SIZE
	.align		4
.L_5:
        /*0018*/ 	.byte	0x04, 0x11
        /*001a*/ 	.short	(.L_7 - .L_6)
	.align		4
.L_6:
        /*001c*/ 	.word	index@(triton_poi_fused_cat_0)
        /*0020*/ 	.word	0x00000020


	//----- nvinfo : EIATTR_MIN_STACK_SIZE
	.align		4
.L_7:
        /*0024*/ 	.byte	0x04, 0x12
        /*0026*/ 	.short	(.L_9 - .L_8)
	.align		4
.L_8:
        /*0028*/ 	.word	index@(triton_poi_fused_cat_0)
        /*002c*/ 	.word	0x00000020
.L_9:


//--------------------- .nv.info.triton_poi_fused_cat_0 --------------------------
	.section	.nv.info.triton_poi_fused_cat_0,"",@"SHT_CUDA_INFO"
	.sectionflags	@""
	.align	4


	//----- nvinfo : EIATTR_CUDA_API_VERSION
	.align		4
        /*0000*/ 	.byte	0x04, 0x37
        /*0002*/ 	.short	(.L_11 - .L_10)
.L_10:
        /*0004*/ 	.word	0x0000007c


	//----- nvinfo : EIATTR_KPARAM_INFO
	.align		4
.L_11:
        /*0008*/ 	.byte	0x04, 0x17
        /*000a*/ 	.short	(.L_13 - .L_12)
.L_12:
        /*000c*/ 	.word	0x00000000
        /*0010*/ 	.short	0x0003
        /*0012*/ 	.short	0x0018
        /*0014*/ 	.byte	0x00, 0xf0, 0x11, 0x00


	//----- nvinfo : EIATTR_KPARAM_INFO
	.align		4
.L_13:
        /*0018*/ 	.byte	0x04, 0x17
        /*001a*/ 	.short	(.L_15 - .L_14)
.L_14:
        /*001c*/ 	.word	0x00000000
        /*0020*/ 	.short	0x0002
        /*0022*/ 	.short	0x0010
        /*0024*/ 	.byte	0x00, 0xf4, 0x21, 0x00


	//----- nvinfo : EIATTR_KPARAM_INFO
	.align		4
.L_15:
        /*0028*/ 	.byte	0x04, 0x17
        /*002a*/ 	.short	(.L_17 - .L_16)
.L_16:
        /*002c*/ 	.word	0x00000000
        /*0030*/ 	.short	0x0001
        /*0032*/ 	.short	0x0008
        /*0034*/ 	.byte	0x00, 0xf4, 0x21, 0x00


	//----- nvinfo : EIATTR_KPARAM_INFO
	.align		4
.L_17:
        /*0038*/ 	.byte	0x04, 0x17
        /*003a*/ 	.short	(.L_19 - .L_18)
.L_18:
        /*003c*/ 	.word	0x00000000
        /*0040*/ 	.short	0x0000
        /*0042*/ 	.short	0x0000
        /*0044*/ 	.byte	0x00, 0xf4, 0x21, 0x00


	//----- nvinfo : EIATTR_SPARSE_MMA_MASK
	.align		4
.L_19:
        /*0048*/ 	.byte	0x03, 0x50
        /*004a*/ 	.short	0x0000


	//----- nvinfo : EIATTR_MAXREG_COUNT
	.align		4
        /*004c*/ 	.byte	0x03, 0x1b
        /*004e*/ 	.short	0x00ff


	//----- nvinfo : EIATTR_EXIT_INSTR_OFFSETS
	.align		4
        /*0050*/ 	.byte	0x04, 0x1c
        /*0052*/ 	.short	(.L_21 - .L_20)


	//   ....[0]....
.L_20:
        /*0054*/ 	.word	0x00001df0


	//   ....[1]....
        /*0058*/ 	.word	0x00001e10


	//----- nvinfo : EIATTR_REQNTID
	.align		4
.L_21:
        /*005c*/ 	.byte	0x04, 0x10
        /*005e*/ 	.short	(.L_23 - .L_22)
.L_22:
        /*0060*/ 	.word	0x00000080
        /*0064*/ 	.word	0x00000001
        /*0068*/ 	.word	0x00000001


	//----- nvinfo : EIATTR_CRS_STACK_SIZE
	.align		4
.L_23:
        /*006c*/ 	.byte	0x04, 0x1e
        /*006e*/ 	.short	(.L_25 - .L_24)
.L_24:
        /*0070*/ 	.word	0x00000000


	//----- nvinfo : EIATTR_CBANK_PARAM_SIZE
	.align		4
.L_25:
        /*0074*/ 	.byte	0x03, 0x19
        /*0076*/ 	.short	0x001c


	//----- nvinfo : EIATTR_PARAM_CBANK
	.align		4
        /*0078*/ 	.byte	0x04, 0x0a
        /*007a*/ 	.short	(.L_27 - .L_26)
	.align		4
.L_26:
        /*007c*/ 	.word	index@(.nv.constant0.triton_poi_fused_cat_0)
        /*0080*/ 	.short	0x0210
        /*0082*/ 	.short	0x001c


	//----- nvinfo : EIATTR_SW_WAR
	.align		4
.L_27:
        /*0084*/ 	.byte	0x04, 0x36
        /*0086*/ 	.short	(.L_29 - .L_28)
.L_28:
        /*0088*/ 	.word	0x00000008
.L_29:


//--------------------- .nv.callgraph             --------------------------
	.section	.nv.callgraph,"",@"SHT_CUDA_CALLGRAPH"
	.align	4
	.sectionentsize	8
	.align		4
        /*0000*/ 	.word	0x00000000
	.align		4
        /*0004*/ 	.word	0xffffffff
	.align		4
        /*0008*/ 	.word	0x00000000
	.align		4
        /*000c*/ 	.word	0xfffffffe
	.align		4
        /*0010*/ 	.word	0x00000000
	.align		4
        /*0014*/ 	.word	0xfffffffd
	.align		4
        /*0018*/ 	.word	0x00000000
	.align		4
        /*001c*/ 	.word	0xfffffffc


//--------------------- .nv.constant4             --------------------------
	.section	.nv.constant4,"a",@progbits
	.align	8
	.align		8
.nv.constant4:
        /*0000*/ 	.dword	_$_str
	.align		8
        /*0008*/ 	.dword	__cudart_i2opi_f


//--------------------- .text.triton_poi_fused_cat_0 --------------------------
	.section	.text.triton_poi_fused_cat_0,"ax",@progbits
	.align	128
        .global         triton_poi_fused_cat_0
        .type           triton_poi_fused_cat_0,@function
        .size           triton_poi_fused_cat_0,(.L_x_13 - triton_poi_fused_cat_0)
        .other          triton_poi_fused_cat_0,@"STO_CUDA_ENTRY STV_DEFAULT"
triton_poi_fused_cat_0:
.text.triton_poi_fused_cat_0:
[----:B------:R-:W0:Y:S01]  /*0000*/  LDC R1, c[0x0][0x28] ;  /* 0x00000a00ff017b82 */ /* 0x000e220000000800 */
[----:B------:R-:W1:Y:S07]  /*0010*/  S2R R0, SR_TID.X ;  /* 0x0000000000007919 */ /* 0x000e6e0000002100 */
[----:B------:R-:W2:Y:S01]  /*0020*/  LDC.64 R10, c[0x0][0x218] ;  /* 0x00008600ff0a7b82 */ /* 0x000ea20000000a00 */
[----:B------:R-:W-:Y:S01]  /*0030*/  ULDC.64 UR4, c[0x0][0x208] ;  /* 0x0000820000047ab9 */ /* 0x000fe20000000a00 */
[----:B0-----:R-:W-:Y:S01]  /*0040*/  VIADD R1, R1, 0xffffffe0 ;  /* 0xffffffe001017836 */ /* 0x001fe20000000000 */
[----:B------:R-:W0:Y:S05]  /*0050*/  S2R R13, SR_CTAID.X ;  /* 0x00000000000d7919 */ /* 0x000e2a0000002500 */
[----:B------:R-:W3:Y:S01]  /*0060*/  LDC.64 R8, c[0x0][0x210] ;  /* 0x00008400ff087b82 */ /* 0x000ee20000000a00 */
[----:B-1----:R-:W-:-:S05]  /*0070*/  IMAD.SHL.U32 R0, R0, 0x2, RZ ;  /* 0x0000000200007824 */ /* 0x002fca00078e00ff */
[----:B------:R-:W-:-:S05]  /*0080*/  LOP3.LUT R0, R0, 0xfe, RZ, 0xc0, !PT ;  /* 0x000000fe00007812 */ /* 0x000fca00078ec0ff */
[----:B0-----:R-:W-:-:S04]  /*0090*/  IMAD R13, R13, 0x100, R0 ;  /* 0x000001000d0d7824 */ /* 0x001fc800078e0200 */
[----:B------:R-:W-:-:S04]  /*00a0*/  IMAD.HI R16, R13, 0x2aaaaaab, RZ ;  /* 0x2aaaaaab0d107827 */ /* 0x000fc800078e02ff */
[----:B------:R-:W-:Y:S01]  /*00b0*/  VIADD R14, R13, 0x1 ;  /* 0x000000010d0e7836 */ /* 0x000fe20000000000 */
[----:B------:R-:W-:-:S03]  /*00c0*/  SHF.R.U32.HI R3, RZ, 0x1f, R16 ;  /* 0x0000001fff037819 */ /* 0x000fc60000011610 */
[----:B------:R-:W-:Y:S01]  /*00d0*/  IMAD.HI R2, R14, 0x2aaaaaab, RZ ;  /* 0x2aaaaaab0e027827 */ /* 0x000fe200078e02ff */
[----:B------:R-:W-:-:S05]  /*00e0*/  LEA.HI.SX32 R16, R16, R3, 0x1d ;  /* 0x0000000310107211 */ /* 0x000fca00078feaff */
[----:B------:R-:W-:-:S05]  /*00f0*/  IMAD R15, R16, -0x30, R13 ;  /* 0xffffffd0100f7824 */ /* 0x000fca00078e020d */
[C---:B------:R-:W-:Y:S02]  /*0100*/  PRMT R0, R15.reuse, 0x9910, RZ ;  /* 0x000099100f007816 */ /* 0x040fe400000000ff */
[----:B------:R-:W-:-:S03]  /*0110*/  ISETP.GE.AND P1, PT, R15, 0x18, PT ;  /* 0x000000180f00780c */ /* 0x000fc60003f26270 */
[----:B------:R-:W-:Y:S01]  /*0120*/  IMAD R0, R0, 0x2b, RZ ;  /* 0x0000002b00007824 */ /* 0x000fe200078e02ff */
[----:B------:R-:W-:-:S04]  /*0130*/  ISETP.LT.AND P0, PT, R13, 0xc00, !P1 ;  /* 0x00000c000d00780c */ /* 0x000fc80004f01270 */
[----:B------:R-:W-:-:S04]  /*0140*/  LOP3.LUT R3, R0, 0xffff, RZ, 0xc0, !PT ;  /* 0x0000ffff00037812 */ /* 0x000fc800078ec0ff */
[----:B------:R-:W-:-:S04]  /*0150*/  SHF.R.U32.HI R0, RZ, 0xf, R3 ;  /* 0x0000000fff007819 */ /* 0x000fc80000011603 */
[----:B------:R-:W-:Y:S02]  /*0160*/  LEA.HI R0, R3, R0, RZ, 0x18 ;  /* 0x0000000003007211 */ /* 0x000fe400078fc0ff */
[----:B------:R-:W-:Y:S02]  /*0170*/  SHF.R.U32.HI R3, RZ, 0x1f, R2 ;  /* 0x0000001fff037819 */ /* 0x000fe40000011602 */
[----:B------:R-:W-:Y:S02]  /*0180*/  PRMT R4, R0, 0x8880, RZ ;  /* 0x0000888000047816 */ /* 0x000fe400000000ff */
[----:B------:R-:W-:Y:S02]  /*0190*/  LEA.HI R3, R2, R3, RZ, 0x1d ;  /* 0x0000000302037211 */ /* 0x000fe400078fe8ff */
[----:B------:R-:W-:-:S03]  /*01a0*/  PRMT R4, R4, 0x7710, RZ ;  /* 0x0000771004047816 */ /* 0x000fc600000000ff */
[----:B------:R-:W-:Y:S01]  /*01b0*/  IMAD R14, R3, -0x30, R14 ;  /* 0xffffffd0030e7824 */ /* 0x000fe200078e020e */
[----:B------:R-:W-:-:S04]  /*01c0*/  SHF.R.U32.HI R4, RZ, 0xd, R4 ;  /* 0x0000000dff047819 */ /* 0x000fc80000011604 */
[----:B------:R-:W-:Y:S02]  /*01d0*/  LOP3.LUT R3, R4, 0x3, RZ, 0xc0, !PT ;  /* 0x0000000304037812 */ /* 0x000fe400078ec0ff */
[----:B------:R-:W-:Y:S02]  /*01e0*/  PRMT R4, R0, 0x9910, RZ ;  /* 0x0000991000047816 */ /* 0x000fe400000000ff */
[----:B------:R-:W-:Y:S01]  /*01f0*/  PRMT R2, R14, 0x8880, RZ ;  /* 0x000088800e027816 */ /* 0x000fe200000000ff */
[----:B------:R-:W-:Y:S02]  /*0200*/  IMAD.IADD R3, R0, 0x1, R3 ;  /* 0x0000000100037824 */ /* 0x000fe400078e0203 */
[----:B------:R-:W-:Y:S02]  /*0210*/  IMAD R4, R4, 0x6, RZ ;  /* 0x0000000604047824 */ /* 0x000fe400078e02ff */
[----:B------:R-:W-:Y:S01]  /*0220*/  IMAD R2, R2, 0x2b, RZ ;  /* 0x0000002b02027824 */ /* 0x000fe200078e02ff */
[----:B------:R-:W-:Y:S01]  /*0230*/  LOP3.LUT R3, R3, 0xfc, RZ, 0xc0, !PT ;  /* 0x000000fc03037812 */ /* 0x000fe200078ec0ff */
[----:B------:R-:W-:-:S03]  /*0240*/  IMAD.MOV R5, RZ, RZ, -R4 ;  /* 0x000000ffff057224 */ /* 0x000fc600078e0a04 */
[----:B------:R-:W-:Y:S01]  /*0250*/  LOP3.LUT R4, R2, 0xffff, RZ, 0xc0, !PT ;  /* 0x0000ffff02047812 */ /* 0x000fe200078ec0ff */
[----:B------:R-:W-:Y:S01]  /*0260*/  IMAD.MOV R3, RZ, RZ, -R3 ;  /* 0x000000ffff037224 */ /* 0x000fe200078e0a03 */
[----:B------:R-:W-:-:S04]  /*0270*/  PRMT R2, R5, 0x7710, RZ ;  /* 0x0000771005027816 */ /* 0x000fc800000000ff */
[----:B------:R-:W-:Y:S01]  /*0280*/  PRMT R3, R3, 0x7710, RZ ;  /* 0x0000771003037816 */ /* 0x000fe200000000ff */
[----:B------:R-:W-:-:S04]  /*0290*/  IMAD.IADD R2, R15, 0x1, R2 ;  /* 0x000000010f027824 */ /* 0x000fc800078e0202 */
[----:B------:R-:W-:Y:S01]  /*02a0*/  IMAD.IADD R0, R0, 0x1, R3 ;  /* 0x0000000100007824 */ /* 0x000fe200078e0203 */
[----:B------:R-:W-:Y:S02]  /*02b0*/  SHF.R.U32.HI R3, RZ, 0xf, R4 ;  /* 0x0000000fff037819 */ /* 0x000fe40000011604 */
[----:B------:R-:W-:Y:S02]  /*02c0*/  LOP3.LUT R2, R2, 0xffff, RZ, 0xc0, !PT ;  /* 0x0000ffff02027812 */ /* 0x000fe400078ec0ff */
[----:B------:R-:W-:Y:S02]  /*02d0*/  LEA.HI R3, R4, R3, RZ, 0x18 ;  /* 0x0000000304037211 */ /* 0x000fe400078fc0ff */
[----:B------:R-:W-:Y:S02]  /*02e0*/  LOP3.LUT R0, R0, 0xffff, RZ, 0xc0, !PT ;  /* 0x0000ffff00007812 */ /* 0x000fe400078ec0ff */
[----:B------:R-:W-:Y:S02]  /*02f0*/  PRMT R4, R3, 0x8880, RZ ;  /* 0x0000888003047816 */ /* 0x000fe400000000ff */
[----:B------:R-:W-:Y:S01]  /*0300*/  PRMT R5, R0, 0x8880, RZ ;  /* 0x0000888000057816 */ /* 0x000fe200000000ff */
[----:B------:R-:W-:Y:S01]  /*0310*/  IMAD.MOV.U32 R0, RZ, RZ, RZ ;  /* 0x000000ffff007224 */ /* 0x000fe200078e00ff */
[----:B------:R-:W-:-:S02]  /*0320*/  PRMT R4, R4, 0x7710, RZ ;  /* 0x0000771004047816 */ /* 0x000fc400000000ff */
[----:B------:R-:W-:Y:S01]  /*0330*/  PRMT R17, R2, 0x8880, RZ ;  /* 0x0000888002117816 */ /* 0x000fe200000000ff */
[----:B------:R-:W-:Y:S01]  /*0340*/  IMAD R7, R16, 0x4, R5 ;  /* 0x0000000410077824 */ /* 0x000fe200078e0205 */
[----:B------:R-:W-:Y:S01]  /*0350*/  SHF.R.U32.HI R12, RZ, 0xd, R4 ;  /* 0x0000000dff0c7819 */ /* 0x000fe20000011604 */
[----:B------:R-:W-:Y:S02]  /*0360*/  IMAD.MOV.U32 R2, RZ, RZ, RZ ;  /* 0x000000ffff027224 */ /* 0x000fe400078e00ff */
[----:B--2---:R-:W-:Y:S01]  /*0370*/  IMAD.WIDE R4, R17, 0x4, R10 ;  /* 0x0000000411047825 */ /* 0x004fe200078e020a */
[----:B------:R-:W-:Y:S02]  /*0380*/  LOP3.LUT R12, R12, 0x3, RZ, 0xc0, !PT ;  /* 0x000000030c0c7812 */ /* 0x000fe400078ec0ff */
[----:B------:R-:W-:Y:S01]  /*0390*/  PRMT R17, R3, 0x9910, RZ ;  /* 0x0000991003117816 */ /* 0x000fe200000000ff */
[----:B---3--:R-:W-:Y:S01]  /*03a0*/  IMAD.WIDE R6, R7, 0x4, R8 ;  /* 0x0000000407067825 */ /* 0x008fe200078e0208 */
[----:B------:R0:W2:Y:S04]  /*03b0*/  @P0 LDG.E.EL R2, desc[UR4][R4.64] ;  /* 0x0000000404020981 */ /* 0x0000a8000c2e1900 */
[----:B------:R1:W3:Y:S01]  /*03c0*/  @P0 LDG.E.EL R0, desc[UR4][R6.64] ;  /* 0x0000000406000981 */ /* 0x0002e2000c2e1900 */
[----:B------:R-:W-:-:S02]  /*03d0*/  IMAD.IADD R12, R3, 0x1, R12 ;  /* 0x00000001030c7824 */ /* 0x000fc400078e020c */
[----:B------:R-:W-:Y:S02]  /*03e0*/  IMAD R17, R17, 0x6, RZ ;  /* 0x0000000611117824 */ /* 0x000fe400078e02ff */
[----:B------:R-:W-:Y:S01]  /*03f0*/  IMAD.MOV.U32 R18, RZ, RZ, RZ ;  /* 0x000000ffff127224 */ /* 0x000fe200078e00ff */
[----:B------:R-:W-:Y:S01]  /*0400*/  LOP3.LUT R12, R12, 0xfc, RZ, 0xc0, !PT ;  /* 0x000000fc0c0c7812 */ /* 0x000fe200078ec0ff */
[----:B------:R-:W-:-:S03]  /*0410*/  IMAD.MOV R17, RZ, RZ, -R17 ;  /* 0x000000ffff117224 */ /* 0x000fc600078e0a11 */
[----:B------:R-:W-:Y:S02]  /*0420*/  IADD3 R12, RZ, -R12, RZ ;  /* 0x8000000cff0c7210 */ /* 0x000fe40007ffe0ff */
[----:B------:R-:W-:Y:S02]  /*0430*/  PRMT R17, R17, 0x7710, RZ ;  /* 0x0000771011117816 */ /* 0x000fe400000000ff */
[----:B------:R-:W-:-:S03]  /*0440*/  PRMT R12, R12, 0x7710, RZ ;  /* 0x000077100c0c7816 */ /* 0x000fc600000000ff */
[----:B0-----:R-:W-:Y:S02]  /*0450*/  IMAD.IADD R4, R14, 0x1, R17 ;  /* 0x000000010e047824 */ /* 0x001fe400078e0211 */
[----:B------:R-:W-:Y:S02]  /*0460*/  IMAD.IADD R3, R3, 0x1, R12 ;  /* 0x0000000103037824 */ /* 0x000fe400078e020c */
[----:B------:R-:W-:Y:S01]  /*0470*/  IMAD.MOV.U32 R17, RZ, RZ, RZ ;  /* 0x000000ffff117224 */ /* 0x000fe200078e00ff */
[----:B------:R-:W-:Y:S02]  /*0480*/  LOP3.LUT R4, R4, 0xffff, RZ, 0xc0, !PT ;  /* 0x0000ffff04047812 */ /* 0x000fe400078ec0ff */
[----:B------:R-:W-:Y:S02]  /*0490*/  LOP3.LUT R3, R3, 0xffff, RZ, 0xc0, !PT ;  /* 0x0000ffff03037812 */ /* 0x000fe400078ec0ff */
[----:B-1----:R-:W-:Y:S02]  /*04a0*/  PRMT R7, R4, 0x8880, RZ ;  /* 0x0000888004077816 */ /* 0x002fe400000000ff */
[----:B------:R-:W-:-:S03]  /*04b0*/  PRMT R3, R3, 0x8880, RZ ;  /* 0x0000888003037816 */ /* 0x000fc600000000ff */
[----:B------:R-:W-:-:S04]  /*04c0*/  IMAD.WIDE R6, R7, 0x4, R10 ;  /* 0x0000000407067825 */ /* 0x000fc800078e020a */
[----:B------:R-:W-:Y:S01]  /*04d0*/  IMAD R3, R16, 0x4, R3 ;  /* 0x0000000410037824 */ /* 0x000fe200078e0203 */
[----:B------:R-:W4:Y:S03]  /*04e0*/  @P0 LDG.E.EL R18, desc[UR4][R6.64] ;  /* 0x0000000406120981 */ /* 0x000f26000c2e1900 */
[----:B------:R-:W-:-:S05]  /*04f0*/  IMAD.WIDE R4, R3, 0x4, R8 ;  /* 0x0000000403047825 */ /* 0x000fca00078e0208 */
[----:B------:R0:W5:Y:S01]  /*0500*/  @P0 LDG.E.EL R17, desc[UR4][R4.64] ;  /* 0x0000000404110981 */ /* 0x000162000c2e1900 */
[----:B------:R-:W-:Y:S01]  /*0510*/  BSSY B0, `(.L_x_0) ;  /* 0x000004b000007945 */ /* 0x000fe20003800000 */
[----:B------:R-:W-:Y:S02]  /*0520*/  ISETP.GE.AND P2, PT, R13, 0xc00, PT ;  /* 0x00000c000d00780c */ /* 0x000fe40003f46270 */
[----:B--2---:R-:W-:Y:S02]  /*0530*/  SEL R3, R2, RZ, P0 ;  /* 0x000000ff02037207 */ /* 0x004fe40000000000 */
[----:B---3--:R-:W-:-:S05]  /*0540*/  SEL R0, R0, RZ, P0 ;  /* 0x000000ff00007207 */ /* 0x008fca0000000000 */
[----:B------:R-:W-:-:S04]  /*0550*/  FMUL R12, R0, R3 ;  /* 0x00000003000c7220 */ /* 0x000fc80000400000 */
[----:B------:R-:W-:-:S06]  /*0560*/  FMUL R0, R12, 0.63661974668502807617 ;  /* 0x3f22f9830c007820 */ /* 0x000fcc0000400000 */
[----:B------:R-:W1:Y:S01]  /*0570*/  F2I.FTZ.NTZ R0, R0 ;  /* 0x0000000000007305 */ /* 0x000e620000213100 */
[----:B------:R-:W-:-:S05]  /*0580*/  FADD.FTZ R19, |R12|, -RZ ;  /* 0x800000ff0c137221 */ /* 0x000fca0000010200 */
[----:B------:R-:W-:Y:S02]  /*0590*/  FSETP.GE.AND P3, PT, R19, 105615, PT ;  /* 0x47ce47801300780b */ /* 0x000fe40003f66000 */
[----:B-1----:R-:W-:-:S05]  /*05a0*/  I2FP.F32.S32 R3, R0 ;  /* 0x0000000000037245 */ /* 0x002fca0000201400 */
[----:B------:R-:W-:-:S04]  /*05b0*/  FFMA.FTZ R2, R3, -1.5707962512969970703, R12 ;  /* 0xbfc90fda03027823 */ /* 0x000fc8000001000c */
[----:B------:R-:W-:Y:S01]  /*05c0*/  FFMA.FTZ R2, R3, -7.5497894158615963534e-08, R2 ;  /* 0xb3a2216803027823 */ /* 0x000fe20000010002 */
[----:B----4-:R-:W-:-:S03]  /*05d0*/  SEL R18, R18, RZ, P0 ;  /* 0x000000ff12127207 */ /* 0x010fc60000000000 */
[----:B0-----:R-:W-:Y:S01]  /*05e0*/  FFMA.FTZ R4, R3, -5.3903029534742383927e-15, R2 ;  /* 0xa7c234c503047823 */ /* 0x001fe20000010002 */
[----:B-----5:R-:W-:Y:S01]  /*05f0*/  SEL R17, R17, RZ, P0 ;  /* 0x000000ff11117207 */ /* 0x020fe20000000000 */
[----:B------:R-:W-:Y:S06]  /*0600*/  @!P3 BRA `(.L_x_1) ;  /* 0x0000000000ecb947 */ /* 0x000fec0003800000 */
[----:B------:R-:W-:-:S13]  /*0610*/  FSETP.NEU.AND P0, PT, R19, +INF , PT ;  /* 0x7f8000001300780b */ /* 0x000fda0003f0d000 */
[----:B------:R-:W-:Y:S01]  /*0620*/  @!P0 FMUL.FTZ R4, RZ, R12 ;  /* 0x0000000cff048220 */ /* 0x000fe20000410000 */
[----:B------:R-:W-:Y:S01]  /*0630*/  @!P0 IMAD.MOV.U32 R0, RZ, RZ, RZ ;  /* 0x000000ffff008224 */ /* 0x000fe200078e00ff */
[----:B------:R-:W-:Y:S06]  /*0640*/  @!P0 BRA `(.L_x_1) ;  /* 0x0000000000dc8947 */ /* 0x000fec0003800000 */
[----:B------:R-:W-:Y:S01]  /*0650*/  SHF.R.U32.HI R22, RZ, 0x17, R12 ;  /* 0x00000017ff167819 */ /* 0x000fe2000001160c */
[----:B------:R-:W-:Y:S01]  /*0660*/  IMAD.SHL.U32 R3, R12, 0x100, RZ ;  /* 0x000001000c037824 */ /* 0x000fe200078e00ff */
[----:B------:R-:W-:Y:S01]  /*0670*/  HFMA2.MMA R19, -RZ, RZ, 0, 0 ;  /* 0x00000000ff137435 */ /* 0x000fe200000001ff */
[----:B------:R-:W-:Y:S01]  /*0680*/  IMAD.MOV.U32 R2, RZ, RZ, RZ ;  /* 0x000000ffff027224 */ /* 0x000fe200078e00ff */
[----:B------:R-:W-:Y:S01]  /*0690*/  LOP3.LUT R0, R22, 0xe0, RZ, 0xc0, !PT ;  /* 0x000000e016007812 */ /* 0x000fe200078ec0ff */
[----:B------:R-:W-:Y:S01]  /*06a0*/  IMAD.MOV.U32 R5, RZ, RZ, RZ ;  /* 0x000000ffff057224 */ /* 0x000fe200078e00ff */
[----:B------:R-:W-:Y:S01]  /*06b0*/  LOP3.LUT R23, R3, 0x80000000, RZ, 0xfc, !PT ;  /* 0x8000000003177812 */ /* 0x000fe200078efcff */
[----:B------:R-:W-:Y:S02]  /*06c0*/  ULDC.64 UR6, c[0x4][0x8] ;  /* 0x0100020000067ab9 */ /* 0x000fe40000000a00 */
[----:B------:R-:W-:Y:S02]  /*06d0*/  VIADD R4, R0, 0xffffff80 ;  /* 0xffffff8000047836 */ /* 0x000fe40000000000 */
[----:B------:R-:W-:-:S03]  /*06e0*/  IMAD.MOV.U32 R0, RZ, RZ, R1 ;  /* 0x000000ffff007224 */ /* 0x000fc600078e0001 */
[----:B------:R-:W-:-:S07]  /*06f0*/  SHF.R.U32.HI R4, RZ, 0x5, R4 ;  /* 0x00000005ff047819 */ /* 0x000fce0000011604 */
.L_x_2:
[----:B------:R-:W-:-:S04]  /*0700*/  IADD3 R6, P0, R5, UR6, RZ ;  /* 0x0000000605067c10 */ /* 0x000fc8000ff1e0ff */
[----:B------:R-:W-:-:S06]  /*0710*/  IADD3.X R7, R19, UR7, RZ, P0, !PT ;  /* 0x0000000713077c10 */ /* 0x000fcc00087fe4ff */
[----:B------:R-:W2:Y:S01]  /*0720*/  LDG.E.CONSTANT R7, desc[UR4][R6.64] ;  /* 0x0000000406077981 */ /* 0x000ea2000c1e9900 */
[----:B------:R-:W-:Y:S01]  /*0730*/  IADD3 R5, P3, R5, 0x4, RZ ;  /* 0x0000000405057810 */ /* 0x000fe20007f7e0ff */
[----:B------:R-:W-:-:S03]  /*0740*/  IMAD.MOV.U32 R3, RZ, RZ, RZ ;  /* 0x000000ffff037224 */ /* 0x000fc600078e00ff */
[----:B------:R-:W-:Y:S01]  /*0750*/  ISETP.NE.U32.AND P0, PT, R5, 0x18, PT ;  /* 0x000000180500780c */ /* 0x000fe20003f05070 */
[----:B------:R-:W-:-:S05]  /*0760*/  IMAD.X R19, RZ, RZ, R19, P3 ;  /* 0x000000ffff137224 */ /* 0x000fca00018e0613 */
[----:B------:R-:W-:Y:S01]  /*0770*/  ISETP.NE.AND.EX P0, PT, R19, RZ, PT, P0 ;  /* 0x000000ff1300720c */ /* 0x000fe20003f05300 */
[----:B--2---:R-:W-:-:S04]  /*0780*/  IMAD.WIDE.U32 R20, R23, R7, R2 ;  /* 0x0000000717147225 */ /* 0x004fc800078e0002 */
[----:B------:R-:W-:Y:S01]  /*0790*/  IMAD.MOV.U32 R2, RZ, RZ, R21 ;  /* 0x000000ffff027224 */ /* 0x000fe200078e0015 */
[----:B------:R0:W-:Y:S02]  /*07a0*/  STL [R0], R20 ;  /* 0x0000001400007387 */ /* 0x0001e40000100800 */
[----:B0-----:R-:W-:-:S05]  /*07b0*/  VIADD R0, R0, 0x4 ;  /* 0x0000000400007836 */ /* 0x001fca0000000000 */
[----:B------:R-:W-:Y:S05]  /*07c0*/  @P0 BRA `(.L_x_2) ;  /* 0xfffffffc00cc0947 */ /* 0x000fea000383ffff */
[----:B------:R-:W-:Y:S01]  /*07d0*/  LOP3.LUT P0, R6, R22, 0x1f, RZ, 0xc0, !PT ;  /* 0x0000001f16067812 */ /* 0x000fe2000780c0ff */
[----:B------:R-:W-:Y:S01]  /*07e0*/  IMAD R19, R4, -0x4, R1 ;  /* 0xfffffffc04137824 */ /* 0x000fe200078e0201 */
[----:B------:R0:W-:Y:S04]  /*07f0*/  STL [R1+0x18], R2 ;  /* 0x0000180201007387 */ /* 0x0001e80000100800 */
[----:B------:R-:W2:Y:S04]  /*0800*/  LDL R0, [R19+0x18] ;  /* 0x0000180013007983 */ /* 0x000ea80000100800 */
[----:B------:R-:W3:Y:S04]  /*0810*/  LDL R3, [R19+0x14] ;  /* 0x0000140013037983 */ /* 0x000ee80000100800 */
[----:B------:R-:W4:Y:S01]  /*0820*/  @P0 LDL R7, [R19+0x10] ;  /* 0x0000100013070983 */ /* 0x000f220000100800 */
[----:B------:R-:W-:Y:S01]  /*0830*/  @P0 IADD3 R4, -R6, 0x20, RZ ;  /* 0x0000002006040810 */ /* 0x000fe20007ffe1ff */
[----:B------:R-:W-:Y:S01]  /*0840*/  UMOV UR6, 0x54442d19 ;  /* 0x54442d1900067882 */ /* 0x000fe20000000000 */
[----:B------:R-:W-:Y:S01]  /*0850*/  UMOV UR7, 0x3bf921fb ;  /* 0x3bf921fb00077882 */ /* 0x000fe20000000000 */
[----:B--2---:R-:W-:-:S02]  /*0860*/  @P0 SHF.L.U32 R5, R0, R6, RZ ;  /* 0x0000000600050219 */ /* 0x004fc400000006ff */
[----:B---3--:R-:W-:Y:S02]  /*0870*/  @P0 SHF.L.U32 R6, R3, R6, RZ ;  /* 0x0000000603060219 */ /* 0x008fe400000006ff */
[-C--:B----4-:R-:W-:Y:S02]  /*0880*/  @P0 SHF.R.U32.HI R7, RZ, R4.reuse, R7 ;  /* 0x00000004ff070219 */ /* 0x090fe40000011607 */
[----:B------:R-:W-:-:S03]  /*0890*/  @P0 SHF.R.U32.HI R4, RZ, R4, R3 ;  /* 0x00000004ff040219 */ /* 0x000fc60000011603 */
[----:B------:R-:W-:Y:S02]  /*08a0*/  @P0 IMAD.IADD R3, R6, 0x1, R7 ;  /* 0x0000000106030824 */ /* 0x000fe400078e0207 */
[----:B------:R-:W-:-:S05]  /*08b0*/  @P0 IMAD.IADD R0, R5, 0x1, R4 ;  /* 0x0000000105000824 */ /* 0x000fca00078e0204 */
[C---:B------:R-:W-:Y:S01]  /*08c0*/  SHF.L.W.U32.HI R7, R3.reuse, 0x2, R0 ;  /* 0x0000000203077819 */ /* 0x040fe20000010e00 */
[----:B------:R-:W-:-:S03]  /*08d0*/  IMAD.SHL.U32 R3, R3, 0x4, RZ ;  /* 0x0000000403037824 */ /* 0x000fc600078e00ff */
[----:B0-----:R-:W-:-:S04]  /*08e0*/  SHF.R.S32.HI R2, RZ, 0x1f, R7 ;  /* 0x0000001fff027819 */ /* 0x001fc80000011407 */
[C---:B------:R-:W-:Y:S02]  /*08f0*/  LOP3.LUT R4, R2.reuse, R3, RZ, 0x3c, !PT ;  /* 0x0000000302047212 */ /* 0x040fe400078e3cff */
[----:B------:R-:W-:-:S04]  /*0900*/  LOP3.LUT R5, R2, R7, RZ, 0x3c, !PT ;  /* 0x0000000702057212 */ /* 0x000fc800078e3cff */
[----:B------:R-:W0:Y:S01]  /*0910*/  I2F.F64.S64 R2, R4 ;  /* 0x0000000400027312 */ /* 0x000e220000301c00 */
[----:B------:R-:W-:Y:S02]  /*0920*/  ISETP.GE.AND P0, PT, R12, RZ, PT ;  /* 0x000000ff0c00720c */ /* 0x000fe40003f06270 */
[----:B------:R-:W-:Y:S01]  /*0930*/  SHF.R.U32.HI R0, RZ, 0x1e, R0 ;  /* 0x0000001eff007819 */ /* 0x000fe20000011600 */
[----:B0-----:R-:W-:-:S03]  /*0940*/  DMUL R2, R2, UR6 ;  /* 0x0000000602027c28 */ /* 0x001fc60008000000 */
[C---:B------:R-:W-:Y:S02]  /*0950*/  LEA.HI R0, R7.reuse, R0, RZ, 0x1 ;  /* 0x0000000007007211 */ /* 0x040fe400078f08ff */
[----:B------:R-:W-:-:S05]  /*0960*/  LOP3.LUT R12, R7, R12, RZ, 0x3c, !PT ;  /* 0x0000000c070c7212 */ /* 0x000fca00078e3cff */
[----:B------:R-:W0:Y:S01]  /*0970*/  F2F.F32.F64 R2, R2 ;  /* 0x0000000200027310 */ /* 0x000e220000301000 */
[----:B------:R-:W-:Y:S01]  /*0980*/  ISETP.GE.AND P3, PT, R12, RZ, PT ;  /* 0x000000ff0c00720c */ /* 0x000fe20003f66270 */
[----:B------:R-:W-:-:S04]  /*0990*/  IMAD.MOV R6, RZ, RZ, -R0 ;  /* 0x000000ffff067224 */ /* 0x000fc800078e0a00 */
[----:B------:R-:W-:Y:S01]  /*09a0*/  @!P0 IMAD.MOV.U32 R0, RZ, RZ, R6 ;  /* 0x000000ffff008224 */ /* 0x000fe200078e0006 */
[----:B0-----:R-:W-:-:S07]  /*09b0*/  FSEL R4, -R2, R2, !P3 ;  /* 0x0000000202047208 */ /* 0x001fce0005800100 */
.L_x_1:
[----:B------:R-:W-:Y:S05]  /*09c0*/  BSYNC B0 ;  /* 0x0000000000007941 */ /* 0x000fea0003800000 */
.L_x_0:
[----:B------:R-:W-:Y:S01]  /*09d0*/  LOP3.LUT R2, R0, 0x1, RZ, 0xc0, !PT ;  /* 0x0000000100027812 */ /* 0x000fe200078ec0ff */
[----:B------:R-:W-:Y:S01]  /*09e0*/  FMUL R17, R17, R18 ;  /* 0x0000001211117220 */ /* 0x000fe20000400000 */
[----:B------:R-:W-:Y:S01]  /*09f0*/  FMUL.FTZ R18, R4, R4 ;  /* 0x0000000404127220 */ /* 0x000fe20000410000 */
[----:B------:R-:W-:Y:S01]  /*0a00*/  LOP3.LUT P3, RZ, R0, 0x2, RZ, 0xc0, !PT ;  /* 0x0000000200ff7812 */ /* 0x000fe2000786c0ff */
[----:B------:R-:W-:Y:S01]  /*0a10*/  IMAD.MOV.U32 R3, RZ, RZ, -0x46b2bead ;  /* 0xb94d4153ff037424 */ /* 0x000fe200078e00ff */
[----:B------:R-:W-:Y:S01]  /*0a20*/  ISETP.NE.U32.AND P0, PT, R2, 0x1, PT ;  /* 0x000000010200780c */ /* 0x000fe20003f05070 */
[C---:B------:R-:W-:Y:S01]  /*0a30*/  FMUL R2, R17.reuse, 0.63661974668502807617 ;  /* 0x3f22f98311027820 */ /* 0x040fe20000400000 */
[----:B------:R-:W-:Y:S01]  /*0a40*/  MOV R6, 0x3c0885e4 ;  /* 0x3c0885e400067802 */ /* 0x000fe20000000f00 */
[----:B------:R-:W-:Y:S01]  /*0a50*/  BSSY B0, `(.L_x_3) ;  /* 0x000004f000007945 */ /* 0x000fe20003800000 */
[----:B------:R-:W-:Y:S01]  /*0a60*/  FSEL R0, R4, 1, P0 ;  /* 0x3f80000004007808 */ /* 0x000fe20000000000 */
[----:B------:R-:W-:-:S02]  /*0a70*/  FADD.FTZ R4, |R17|, -RZ ;  /* 0x800000ff11047221 */ /* 0x000fc40000010200 */
[----:B------:R-:W0:Y:S02]  /*0a80*/  F2I.FTZ.NTZ R2, R2 ;  /* 0x0000000200027305 */ /* 0x000e240000213100 */
[----:B------:R-:W-:-:S04]  /*0a90*/  FFMA.FTZ R7, R18, R0, RZ ;  /* 0x0000000012077223 */ /* 0x000fc800000100ff */
[----:B------:R-:W-:Y:S02]  /*0aa0*/  @!P0 IMAD.MOV.U32 R5, RZ, RZ, 0x37cbac00 ;  /* 0x37cbac00ff058424 */ /* 0x000fe400078e00ff */
[----:B------:R-:W-:Y:S02]  /*0ab0*/  @!P0 IMAD.MOV.U32 R6, RZ, RZ, 0x3d2aaabb ;  /* 0x3d2aaabbff068424 */ /* 0x000fe400078e00ff */
[----:B------:R-:W-:Y:S01]  /*0ac0*/  @!P0 FFMA.FTZ R3, R18, R5, -0.0013887860113754868507 ;  /* 0xbab607ed12038423 */ /* 0x000fe20000010005 */
[----:B------:R-:W-:Y:S02]  /*0ad0*/  IMAD.MOV.U32 R5, RZ, RZ, -0x41d55558 ;  /* 0xbe2aaaa8ff057424 */ /* 0x000fe400078e00ff */
[----:B------:R-:W-:Y:S01]  /*0ae0*/  @!P0 IMAD.MOV.U32 R5, RZ, RZ, -0x41000001 ;  /* 0xbeffffffff058424 */ /* 0x000fe200078e00ff */
[----:B------:R-:W-:Y:S01]  /*0af0*/  FSETP.GE.AND P0, PT, R4, 105615, PT ;  /* 0x47ce47800400780b */ /* 0x000fe20003f06000 */
[----:B------:R-:W-:Y:S01]  /*0b00*/  FFMA.FTZ R6, R18, R3, R6 ;  /* 0x0000000312067223 */ /* 0x000fe20000010006 */
[----:B0-----:R-:W-:-:S03]  /*0b10*/  I2FP.F32.S32 R12, R2 ;  /* 0x00000002000c7245 */ /* 0x001fc60000201400 */
[----:B------:R-:W-:Y:S02]  /*0b20*/  FFMA.FTZ R5, R18, R6, R5 ;  /* 0x0000000612057223 */ /* 0x000fe40000010005 */
[C---:B------:R-:W-:Y:S02]  /*0b30*/  FFMA.FTZ R3, R12.reuse, -1.5707962512969970703, R17 ;  /* 0xbfc90fda0c037823 */ /* 0x040fe40000010011 */
[----:B------:R-:W-:Y:S02]  /*0b40*/  FFMA.FTZ R0, R7, R5, R0 ;  /* 0x0000000507007223 */ /* 0x000fe40000010000 */
[----:B------:R-:W-:Y:S02]  /*0b50*/  FFMA.FTZ R3, R12, -7.5497894158615963534e-08, R3 ;  /* 0xb3a221680c037823 */ /* 0x000fe40000010003 */
[----:B------:R-:W-:Y:S02]  /*0b60*/  @P3 FFMA.FTZ R0, R0, -1, RZ ;  /* 0xbf80000000003823 */ /* 0x000fe400000100ff */
[----:B------:R-:W-:Y:S01]  /*0b70*/  FFMA.FTZ R3, R12, -5.3903029534742383927e-15, R3 ;  /* 0xa7c234c50c037823 */ /* 0x000fe20000010003 */
[----:B------:R-:W-:Y:S06]  /*0b80*/  @!P0 BRA `(.L_x_4) ;  /* 0x0000000000ec8947 */ /* 0x000fec0003800000 */
[----:B------:R-:W-:-:S13]  /*0b90*/  FSETP.NEU.AND P0, PT, R4, +INF , PT ;  /* 0x7f8000000400780b */ /* 0x000fda0003f0d000 */
[----:B------:R-:W-:Y:S01]  /*0ba0*/  @!P0 FMUL.FTZ R3, RZ, R17 ;  /* 0x00000011ff038220 */ /* 0x000fe20000410000 */
[----:B------:R-:W-:Y:S01]  /*0bb0*/  @!P0 IMAD.MOV.U32 R2, RZ, RZ, RZ ;  /* 0x000000ffff028224 */ /* 0x000fe200078e00ff */
[----:B------:R-:W-:Y:S06]  /*0bc0*/  @!P0 BRA `(.L_x_4) ;  /* 0x0000000000dc8947 */ /* 0x000fec0003800000 */
[----:B------:R-:W-:Y:S01]  /*0bd0*/  SHF.R.U32.HI R22, RZ, 0x17, R17 ;  /* 0x00000017ff167819 */ /* 0x000fe20000011611 */
[----:B------:R-:W-:Y:S01]  /*0be0*/  IMAD.SHL.U32 R3, R17, 0x100, RZ ;  /* 0x0000010011037824 */ /* 0x000fe200078e00ff */
[----:B------:R-:W-:Y:S01]  /*0bf0*/  ULDC.64 UR6, c[0x4][0x8] ;  /* 0x0100020000067ab9 */ /* 0x000fe20000000a00 */
[----:B------:R-:W-:Y:S01]  /*0c00*/  IMAD.MOV.U32 R4, RZ, RZ, RZ ;  /* 0x000000ffff047224 */ /* 0x000fe200078e00ff */
[----:B------:R-:W-:Y:S01]  /*0c10*/  LOP3.LUT R2, R22, 0xe0, RZ, 0xc0, !PT ;  /* 0x000000e016027812 */ /* 0x000fe200078ec0ff */
[----:B------:R-:W-:Y:S01]  /*0c20*/  IMAD.MOV.U32 R7, RZ, RZ, RZ ;  /* 0x000000ffff077224 */ /* 0x000fe200078e00ff */
[----:B------:R-:W-:Y:S01]  /*0c30*/  LOP3.LUT R3, R3, 0x80000000, RZ, 0xfc, !PT ;  /* 0x8000000003037812 */ /* 0x000fe200078efcff */
[----:B------:R-:W-:Y:S02]  /*0c40*/  IMAD.MOV.U32 R12, RZ, RZ, RZ ;  /* 0x000000ffff0c7224 */ /* 0x000fe400078e00ff */
[----:B------:R-:W-:Y:S02]  /*0c50*/  VIADD R6, R2, 0xffffff80 ;  /* 0xffffff8002067836 */ /* 0x000fe40000000000 */
[----:B------:R-:W-:-:S03]  /*0c60*/  IMAD.MOV.U32 R2, RZ, RZ, R1 ;  /* 0x000000ffff027224 */ /* 0x000fc600078e0001 */
[----:B------:R-:W-:-:S07]  /*0c70*/  SHF.R.U32.HI R6, RZ, 0x5, R6 ;  /* 0x00000005ff067819 */ /* 0x000fce0000011606 */
.L_x_5:
[----:B------:R-:W-:-:S04]  /*0c80*/  IADD3 R18, P0, R7, UR6, RZ ;  /* 0x0000000607127c10 */ /* 0x000fc8000ff1e0ff */
[----:B------:R-:W-:-:S06]  /*0c90*/  IADD3.X R19, R12, UR7, RZ, P0, !PT ;  /* 0x000000070c137c10 */ /* 0x000fcc00087fe4ff */
[----:B------:R-:W2:Y:S01]  /*0ca0*/  LDG.E.CONSTANT R19, desc[UR4][R18.64] ;  /* 0x0000000412137981 */ /* 0x000ea2000c1e9900 */
[----:B------:R-:W-:Y:S01]  /*0cb0*/  IADD3 R7, P3, R7, 0x4, RZ ;  /* 0x0000000407077810 */ /* 0x000fe20007f7e0ff */
[----:B------:R-:W-:-:S03]  /*0cc0*/  HFMA2.MMA R5, -RZ, RZ, 0, 0 ;  /* 0x00000000ff057435 */ /* 0x000fc600000001ff */
        /* <DEDUP_REMOVED lines=18> */
[-C--:B----4-:R-:W-:Y:S02]  /*0df0*/  @P0 SHF.R.U32.HI R12, RZ, R6.reuse, R7 ;  /* 0x00000006ff0c0219 */ /* 0x090fe40000011607 */
[----:B---3--:R-:W-:Y:S02]  /*0e00*/  @P0 SHF.R.U32.HI R6, RZ, R6, R3 ;  /* 0x00000006ff060219 */ /* 0x008fe40000011603 */
[----:B------:R-:W-:-:S03]  /*0e10*/  @P0 SHF.L.U32 R7, R3, R22, RZ ;  /* 0x0000001603070219 */ /* 0x000fc600000006ff */
        /* <DEDUP_REMOVED lines=14> */
[----:B------:R-:W-:Y:S01]  /*0f00*/  IMAD.MOV R3, RZ, RZ, -R2 ;  /* 0x000000ffff037224 */ /* 0x000fe200078e0a02 */
[----:B------:R-:W-:-:S03]  /*0f10*/  ISETP.GE.AND P3, PT, R17, RZ, PT ;  /* 0x000000ff1100720c */ /* 0x000fc60003f66270 */
[----:B------:R-:W-:Y:S01]  /*0f20*/  @!P0 IMAD.MOV.U32 R2, RZ, RZ, R3 ;  /* 0x000000ffff028224 */ /* 0x000fe200078e0003 */
[----:B0-----:R-:W-:-:S09]  /*0f30*/  FSEL R3, -R4, R4, !P3 ;  /* 0x0000000404037208 */ /* 0x001fd20005800100 */
.L_x_4:
[----:B------:R-:W-:Y:S05]  /*0f40*/  BSYNC B0 ;  /* 0x0000000000007941 */ /* 0x000fea0003800000 */
.L_x_3:
[C---:B------:R-:W-:Y:S01]  /*0f50*/  VIADD R4, R15.reuse, 0xffffffe8 ;  /* 0xffffffe80f047836 */ /* 0x040fe20000000000 */
[----:B------:R-:W-:-:S03]  /*0f60*/  ISETP.GT.AND P0, PT, R15, 0x17, !P2 ;  /* 0x000000170f00780c */ /* 0x000fc60005704270 */
[----:B------:R-:W-:-:S05]  /*0f70*/  IMAD.HI R5, R4, 0x2aaaaaab, RZ ;  /* 0x2aaaaaab04057827 */ /* 0x000fca00078e02ff */
[----:B------:R-:W-:-:S04]  /*0f80*/  LEA.HI R5, R5, R5, RZ, 0x1 ;  /* 0x0000000505057211 */ /* 0x000fc800078f08ff */
[----:B------:R-:W-:Y:S01]  /*0f90*/  SHF.R.S32.HI R6, RZ, 0x1f, R5 ;  /* 0x0000001fff067819 */ /* 0x000fe20000011405 */
[----:B------:R-:W-:-:S03]  /*0fa0*/  IMAD R19, R5, -0x6, R4 ;  /* 0xfffffffa05137824 */ /* 0x000fc600078e0204 */
[----:B------:R-:W-:Y:S01]  /*0fb0*/  LEA.HI R6, R6, R5, RZ, 0x2 ;  /* 0x0000000506067211 */ /* 0x000fe200078f10ff */
[----:B------:R-:W-:-:S03]  /*0fc0*/  IMAD.WIDE R18, R19, 0x4, R10 ;  /* 0x0000000413127825 */ /* 0x000fc600078e020a */
[----:B------:R-:W-:-:S05]  /*0fd0*/  LOP3.LUT R6, R6, 0xfffffffc, RZ, 0xc0, !PT ;  /* 0xfffffffc06067812 */ /* 0x000fca00078ec0ff */
[----:B------:R-:W-:Y:S01]  /*0fe0*/  IMAD.IADD R7, R5, 0x1, -R6 ;  /* 0x0000000105077824 */ /* 0x000fe200078e0a06 */
[----:B------:R-:W-:-:S03]  /*0ff0*/  CS2R R4, SRZ ;  /* 0x0000000000047805 */ /* 0x000fc6000001ff00 */
[----:B------:R-:W-:-:S03]  /*1000*/  IMAD R7, R16, 0x4, R7 ;  /* 0x0000000410077824 */ /* 0x000fc600078e0207 */
[----:B------:R-:W2:Y:S01]  /*1010*/  @P0 LDG.E.EL R4, desc[UR4][R18.64] ;  /* 0x0000000412040981 */ /* 0x000ea2000c2e1900 */
[----:B------:R-:W-:Y:S01]  /*1020*/  IMAD.WIDE R6, R7, 0x4, R8 ;  /* 0x0000000407067825 */ /* 0x000fe200078e0208 */
[----:B------:R-:W-:-:S04]  /*1030*/  IADD3 R14, R14, -0x18, RZ ;  /* 0xffffffe80e0e7810 */ /* 0x000fc80007ffe0ff */
[----:B------:R0:W3:Y:S01]  /*1040*/  @P0 LDG.E.EL R5, desc[UR4][R6.64] ;  /* 0x0000000406050981 */ /* 0x0000e2000c2e1900 */
[----:B------:R-:W-:-:S05]  /*1050*/  IMAD.HI R12, R14, 0x2aaaaaab, RZ ;  /* 0x2aaaaaab0e0c7827 */ /* 0x000fca00078e02ff */
[----:B------:R-:W-:-:S04]  /*1060*/  LEA.HI R15, R12, R12, RZ, 0x1 ;  /* 0x0000000c0c0f7211 */ /* 0x000fc800078f08ff */
[----:B------:R-:W-:-:S04]  /*1070*/  SHF.R.S32.HI R12, RZ, 0x1f, R15 ;  /* 0x0000001fff0c7819 */ /* 0x000fc8000001140f */
[----:B------:R-:W-:-:S04]  /*1080*/  LEA.HI R12, R12, R15, RZ, 0x2 ;  /* 0x0000000f0c0c7211 */ /* 0x000fc800078f10ff */
[----:B------:R-:W-:-:S05]  /*1090*/  LOP3.LUT R12, R12, 0xfffffffc, RZ, 0xc0, !PT ;  /* 0xfffffffc0c0c7812 */ /* 0x000fca00078ec0ff */
[C---:B------:R-:W-:Y:S02]  /*10a0*/  IMAD.IADD R17, R15.reuse, 0x1, -R12 ;  /* 0x000000010f117824 */ /* 0x040fe400078e0a0c */
[----:B------:R-:W-:Y:S02]  /*10b0*/  IMAD R15, R15, -0x6, R14 ;  /* 0xfffffffa0f0f7824 */ /* 0x000fe400078e020e */
[----:B------:R-:W-:Y:S02]  /*10c0*/  IMAD R17, R16, 0x4, R17 ;  /* 0x0000000410117824 */ /* 0x000fe400078e0211 */
[----:B------:R-:W-:-:S04]  /*10d0*/  IMAD.WIDE R14, R15, 0x4, R10 ;  /* 0x000000040f0e7825 */ /* 0x000fc800078e020a */
[----:B------:R-:W-:Y:S02]  /*10e0*/  IMAD.MOV.U32 R12, RZ, RZ, RZ ;  /* 0x000000ffff0c7224 */ /* 0x000fe400078e00ff */
[----:B------:R-:W-:Y:S02]  /*10f0*/  IMAD.MOV.U32 R11, RZ, RZ, RZ ;  /* 0x000000ffff0b7224 */ /* 0x000fe400078e00ff */
[----:B0-----:R-:W-:Y:S02]  /*1100*/  IMAD.WIDE R6, R17, 0x4, R8 ;  /* 0x0000000411067825 */ /* 0x001fe400078e0208 */
[----:B------:R-:W4:Y:S04]  /*1110*/  @P0 LDG.E.EL R12, desc[UR4][R14.64] ;  /* 0x000000040e0c0981 */ /* 0x000f28000c2e1900 */
[----:B------:R0:W5:Y:S01]  /*1120*/  @P0 LDG.E.EL R11, desc[UR4][R6.64] ;  /* 0x00000004060b0981 */ /* 0x000162000c2e1900 */
[----:B------:R-:W-:-:S04]  /*1130*/  LOP3.LUT R8, R2, 0x1, RZ, 0xc0, !PT ;  /* 0x0000000102087812 */ /* 0x000fc800078ec0ff */
[----:B------:R-:W-:Y:S01]  /*1140*/  ISETP.NE.U32.AND P4, PT, R8, 0x1, PT ;  /* 0x000000010800780c */ /* 0x000fe20003f85070 */
[----:B0-----:R-:W-:Y:S01]  /*1150*/  FMUL.FTZ R7, R3, R3 ;  /* 0x0000000303077220 */ /* 0x001fe20000410000 */
[----:B------:R-:W-:-:S11]  /*1160*/  IMAD.MOV.U32 R8, RZ, RZ, 0x3c0885e4 ;  /* 0x3c0885e4ff087424 */ /* 0x000fd600078e00ff */
[----:B------:R-:W-:Y:S01]  /*1170*/  @!P4 IMAD.MOV.U32 R10, RZ, RZ, 0x37cbac00 ;  /* 0x37cbac00ff0ac424 */ /* 0x000fe200078e00ff */
[----:B------:R-:W-:Y:S01]  /*1180*/  LOP3.LUT P3, RZ, R2, 0x2, RZ, 0xc0, !PT ;  /* 0x0000000202ff7812 */ /* 0x000fe2000786c0ff */
[----:B------:R-:W-:Y:S01]  /*1190*/  @!P4 IMAD.MOV.U32 R8, RZ, RZ, 0x3d2aaabb ;  /* 0x3d2aaabbff08c424 */ /* 0x000fe200078e00ff */
[----:B------:R-:W-:Y:S01]  /*11a0*/  FSEL R2, R3, 1, P4 ;  /* 0x3f80000003027808 */ /* 0x000fe20002000000 */
[----:B------:R-:W-:Y:S02]  /*11b0*/  IMAD.MOV.U32 R6, RZ, RZ, -0x41d55558 ;  /* 0xbe2aaaa8ff067424 */ /* 0x000fe400078e00ff */
[----:B------:R-:W-:Y:S01]  /*11c0*/  @!P4 IMAD.MOV.U32 R6, RZ, RZ, -0x41000001 ;  /* 0xbeffffffff06c424 */ /* 0x000fe200078e00ff */
[----:B------:R-:W-:Y:S01]  /*11d0*/  BSSY B0, `(.L_x_6) ;  /* 0x0000051000007945 */ /* 0x000fe20003800000 */
[----:B--2---:R-:W-:Y:S02]  /*11e0*/  SEL R4, R4, RZ, P0 ;  /* 0x000000ff04047207 */ /* 0x004fe40000000000 */
[----:B---3--:R-:W-:-:S05]  /*11f0*/  SEL R5, R5, RZ, P0 ;  /* 0x000000ff05057207 */ /* 0x008fca0000000000 */
[----:B------:R-:W-:-:S04]  /*1200*/  FMUL R9, R5, R4 ;  /* 0x0000000405097220 */ /* 0x000fc80000400000 */
[----:B------:R-:W-:-:S06]  /*1210*/  FMUL R4, R9, 0.63661974668502807617 ;  /* 0x3f22f98309047820 */ /* 0x000fcc0000400000 */
[----:B------:R-:W0:Y:S01]  /*1220*/  F2I.FTZ.NTZ R4, R4 ;  /* 0x0000000400047305 */ /* 0x000e220000213100 */
[----:B------:R-:W-:Y:S02]  /*1230*/  IMAD.MOV.U32 R5, RZ, RZ, -0x46b2bead ;  /* 0xb94d4153ff057424 */ /* 0x000fe400078e00ff */
[----:B------:R-:W-:Y:S01]  /*1240*/  @!P4 FFMA.FTZ R5, R7, R10, -0.0013887860113754868507 ;  /* 0xbab607ed0705c423 */ /* 0x000fe2000001000a */
[----:B------:R-:W-:-:S03]  /*1250*/  FADD.FTZ R10, |R9|, -RZ ;  /* 0x800000ff090a7221 */ /* 0x000fc60000010200 */
[C---:B------:R-:W-:Y:S02]  /*1260*/  FFMA.FTZ R5, R7.reuse, R5, R8 ;  /* 0x0000000507057223 */ /* 0x040fe40000010008 */
[----:B------:R-:W-:Y:S02]  /*1270*/  FSETP.GE.AND P4, PT, R10, 105615, PT ;  /* 0x47ce47800a00780b */ /* 0x000fe40003f86000 */
[C---:B------:R-:W-:Y:S01]  /*1280*/  FFMA.FTZ R5, R7.reuse, R5, R6 ;  /* 0x0000000507057223 */ /* 0x040fe20000010006 */
[----:B0-----:R-:W-:Y:S01]  /*1290*/  I2FP.F32.S32 R8, R4 ;  /* 0x0000000400087245 */ /* 0x001fe20000201400 */
[----:B------:R-:W-:-:S04]  /*12a0*/  FFMA.FTZ R7, R7, R2, RZ ;  /* 0x0000000207077223 */ /* 0x000fc800000100ff */
[----:B------:R-:W-:Y:S01]  /*12b0*/  FFMA.FTZ R3, R8, -1.5707962512969970703, R9 ;  /* 0xbfc90fda08037823 */ /* 0x000fe20000010009 */
[----:B------:R-:W-:-:S03]  /*12c0*/  FFMA.FTZ R2, R7, R5, R2 ;  /* 0x0000000507027223 */ /* 0x000fc60000010002 */
[----:B------:R-:W-:Y:S01]  /*12d0*/  FFMA.FTZ R3, R8, -7.5497894158615963534e-08, R3 ;  /* 0xb3a2216808037823 */ /* 0x000fe20000010003 */
[----:B----4-:R-:W-:Y:S01]  /*12e0*/  SEL R12, R12, RZ, P0 ;  /* 0x000000ff0c0c7207 */ /* 0x010fe20000000000 */
[----:B------:R-:W-:Y:S02]  /*12f0*/  @P3 FFMA.FTZ R2, R2, -1, RZ ;  /* 0xbf80000002023823 */ /* 0x000fe400000100ff */
[----:B------:R-:W-:Y:S01]  /*1300*/  FFMA.FTZ R3, R8, -5.3903029534742383927e-15, R3 ;  /* 0xa7c234c508037823 */ /* 0x000fe20000010003 */
[----:B-----5:R-:W-:Y:S01]  /*1310*/  SEL R11, R11, RZ, P0 ;  /* 0x000000ff0b0b7207 */ /* 0x020fe20000000000 */
[----:B------:R-:W-:Y:S06]  /*1320*/  @!P4 BRA `(.L_x_7) ;  /* 0x0000000000ecc947 */ /* 0x000fec0003800000 */
[----:B------:R-:W-:-:S13]  /*1330*/  FSETP.NEU.AND P0, PT, R10, +INF , PT ;  /* 0x7f8000000a00780b */ /* 0x000fda0003f0d000 */
[----:B------:R-:W-:Y:S01]  /*1340*/  @!P0 FMUL.FTZ R3, RZ, R9 ;  /* 0x00000009ff038220 */ /* 0x000fe20000410000 */
[----:B------:R-:W-:Y:S01]  /*1350*/  @!P0 IMAD.MOV.U32 R4, RZ, RZ, RZ ;  /* 0x000000ffff048224 */ /* 0x000fe200078e00ff */
[----:B------:R-:W-:Y:S06]  /*1360*/  @!P0 BRA `(.L_x_7) ;  /* 0x0000000000dc8947 */ /* 0x000fec0003800000 */
[----:B------:R-:W-:Y:S01]  /*1370*/  SHF.R.U32.HI R10, RZ, 0x17, R9 ;  /* 0x00000017ff0a7819 */ /* 0x000fe20000011609 */
[----:B------:R-:W-:Y:S01]  /*1380*/  IMAD.MOV.U32 R4, RZ, RZ, RZ ;  /* 0x000000ffff047224 */ /* 0x000fe200078e00ff */
[----:B------:R-:W-:Y:S01]  /*1390*/  SHF.L.U32 R5, R9, 0x8, RZ ;  /* 0x0000000809057819 */ /* 0x000fe200000006ff */
        /* <DEDUP_REMOVED lines=8> */
.L_x_8:
[----:B------:R-:W-:-:S04]  /*1420*/  IADD3 R16, P0, R7, UR6, RZ ;  /* 0x0000000607107c10 */ /* 0x000fc8000ff1e0ff */
[----:B------:R-:W-:-:S05]  /*1430*/  IADD3.X R17, R8, UR7, RZ, P0, !PT ;  /* 0x0000000708117c10 */ /* 0x000fca00087fe4ff */
        /* <DEDUP_REMOVED lines=20> */
[----:B---3--:R-:W-:-:S02]  /*1580*/  @P0 SHF.L.U32 R7, R3, R15, RZ ;  /* 0x0000000f03070219 */ /* 0x008fc400000006ff */
[-C--:B----4-:R-:W-:Y:S02]  /*1590*/  @P0 SHF.R.U32.HI R10, RZ, R5.reuse, R8 ;  /* 0x00000005ff0a0219 */ /* 0x090fe40000011608 */
[----:B--2---:R-:W-:Y:S02]  /*15a0*/  @P0 SHF.R.U32.HI R8, RZ, R5, R6 ;  /* 0x00000005ff080219 */ /* 0x004fe40000011606 */
[----:B------:R-:W-:-:S03]  /*15b0*/  @P0 SHF.L.U32 R5, R6, R15, RZ ;  /* 0x0000000f06050219 */ /* 0x000fc600000006ff */
[----:B------:R-:W-:Y:S02]  /*15c0*/  @P0 IMAD.IADD R3, R7, 0x1, R8 ;  /* 0x0000000107030824 */ /* 0x000fe400078e0208 */
[----:B------:R-:W-:-:S05]  /*15d0*/  @P0 IMAD.IADD R6, R5, 0x1, R10 ;  /* 0x0000000105060824 */ /* 0x000fca00078e020a */
[C---:B------:R-:W-:Y:S02]  /*15e0*/  SHF.L.W.U32.HI R8, R6.reuse, 0x2, R3 ;  /* 0x0000000206087819 */ /* 0x040fe40000010e03 */
[----:B------:R-:W-:Y:S02]  /*15f0*/  SHF.L.U32 R6, R6, 0x2, RZ ;  /* 0x0000000206067819 */ /* 0x000fe400000006ff */
[----:B------:R-:W-:-:S04]  /*1600*/  SHF.R.S32.HI R5, RZ, 0x1f, R8 ;  /* 0x0000001fff057819 */ /* 0x000fc80000011408 */
[C---:B------:R-:W-:Y:S02]  /*1610*/  LOP3.LUT R14, R5.reuse, R6, RZ, 0x3c, !PT ;  /* 0x00000006050e7212 */ /* 0x040fe400078e3cff */
[----:B------:R-:W-:-:S04]  /*1620*/  LOP3.LUT R15, R5, R8, RZ, 0x3c, !PT ;  /* 0x00000008050f7212 */ /* 0x000fc800078e3cff */
[----:B0-----:R-:W0:Y:S01]  /*1630*/  I2F.F64.S64 R4, R14 ;  /* 0x0000000e00047312 */ /* 0x001e220000301c00 */
[----:B------:R-:W-:Y:S02]  /*1640*/  ISETP.GE.AND P0, PT, R9, RZ, PT ;  /* 0x000000ff0900720c */ /* 0x000fe40003f06270 */
[----:B------:R-:W-:Y:S01]  /*1650*/  SHF.R.U32.HI R3, RZ, 0x1e, R3 ;  /* 0x0000001eff037819 */ /* 0x000fe20000011603 */
[----:B0-----:R-:W-:-:S03]  /*1660*/  DMUL R6, R4, UR6 ;  /* 0x0000000604067c28 */ /* 0x001fc60008000000 */
[----:B------:R-:W-:-:S07]  /*1670*/  LEA.HI R4, R8, R3, RZ, 0x1 ;  /* 0x0000000308047211 */ /* 0x000fce00078f08ff */
[----:B------:R-:W0:Y:S01]  /*1680*/  F2F.F32.F64 R6, R6 ;  /* 0x0000000600067310 */ /* 0x000e220000301000 */
[----:B------:R-:W-:Y:S01]  /*1690*/  LOP3.LUT R9, R8, R9, RZ, 0x3c, !PT ;  /* 0x0000000908097212 */ /* 0x000fe200078e3cff */
[----:B------:R-:W-:-:S03]  /*16a0*/  IMAD.MOV R3, RZ, RZ, -R4 ;  /* 0x000000ffff037224 */ /* 0x000fc600078e0a04 */
[----:B------:R-:W-:Y:S01]  /*16b0*/  ISETP.GE.AND P3, PT, R9, RZ, PT ;  /* 0x000000ff0900720c */ /* 0x000fe20003f66270 */
[----:B------:R-:W-:-:S03]  /*16c0*/  @!P0 IMAD.MOV.U32 R4, RZ, RZ, R3 ;  /* 0x000000ffff048224 */ /* 0x000fc600078e0003 */
[----:B0-----:R-:W-:-:S09]  /*16d0*/  FSEL R3, -R6, R6, !P3 ;  /* 0x0000000606037208 */ /* 0x001fd20005800100 */
.L_x_7:
[----:B------:R-:W-:Y:S05]  /*16e0*/  BSYNC B0 ;  /* 0x0000000000007941 */ /* 0x000fea0003800000 */
.L_x_6:
[C---:B------:R-:W-:Y:S01]  /*16f0*/  LOP3.LUT R5, R4.reuse, 0x1, RZ, 0xc0, !PT ;  /* 0x0000000104057812 */ /* 0x040fe200078ec0ff */
[----:B------:R-:W-:Y:S01]  /*1700*/  FMUL R11, R11, R12 ;  /* 0x0000000c0b0b7220 */ /* 0x000fe20000400000 */
[----:B------:R-:W-:Y:S01]  /*1710*/  FMUL.FTZ R9, R3, R3 ;  /* 0x0000000303097220 */ /* 0x000fe20000410000 */
[----:B------:R-:W-:Y:S01]  /*1720*/  IMAD.MOV.U32 R6, RZ, RZ, -0x46b2bead ;  /* 0xb94d4153ff067424 */ /* 0x000fe200078e00ff */
[----:B------:R-:W-:Y:S01]  /*1730*/  ISETP.NE.U32.AND P0, PT, R5, 0x1, PT ;  /* 0x000000010500780c */ /* 0x000fe20003f05070 */
[----:B------:R-:W-:Y:S01]  /*1740*/  FMUL R5, R11, 0.63661974668502807617 ;  /* 0x3f22f9830b057820 */ /* 0x000fe20000400000 */
[----:B------:R-:W-:Y:S01]  /*1750*/  IMAD.MOV.U32 R7, RZ, RZ, 0x3c0885e4 ;  /* 0x3c0885e4ff077424 */ /* 0x000fe200078e00ff */
[----:B------:R-:W-:Y:S01]  /*1760*/  BSSY B0, `(.L_x_9) ;  /* 0x0000052000007945 */ /* 0x000fe20003800000 */
[----:B------:R-:W-:Y:S01]  /*1770*/  VIADD R8, R4, 0x1 ;  /* 0x0000000104087836 */ /* 0x000fe20000000000 */
[----:B------:R-:W-:Y:S01]  /*1780*/  FSEL R3, R3, 1, !P0 ;  /* 0x3f80000003037808 */ /* 0x000fe20004000000 */
[----:B------:R-:W-:Y:S01]  /*1790*/  IMAD.MOV.U32 R4, RZ, RZ, -0x41d55558 ;  /* 0xbe2aaaa8ff047424 */ /* 0x000fe200078e00ff */
[----:B------:R-:W0:Y:S02]  /*17a0*/  F2I.FTZ.NTZ R5, R5 ;  /* 0x0000000500057305 */ /* 0x000e240000213100 */
[----:B------:R-:W-:Y:S01]  /*17b0*/  LOP3.LUT P3, RZ, R8, 0x2, RZ, 0xc0, !PT ;  /* 0x0000000208ff7812 */ /* 0x000fe2000786c0ff */
[----:B------:R-:W-:-:S03]  /*17c0*/  FFMA.FTZ R8, R9, R3, RZ ;  /* 0x0000000309087223 */ /* 0x000fc600000100ff */
[----:B------:R-:W-:Y:S02]  /*17d0*/  @P0 IMAD.MOV.U32 R10, RZ, RZ, 0x37cbac00 ;  /* 0x37cbac00ff0a0424 */ /* 0x000fe400078e00ff */
[----:B------:R-:W-:Y:S02]  /*17e0*/  @P0 IMAD.MOV.U32 R7, RZ, RZ, 0x3d2aaabb ;  /* 0x3d2aaabbff070424 */ /* 0x000fe400078e00ff */
[----:B------:R-:W-:Y:S01]  /*17f0*/  @P0 FFMA.FTZ R6, R9, R10, -0.0013887860113754868507 ;  /* 0xbab607ed09060423 */ /* 0x000fe2000001000a */
[----:B------:R-:W-:Y:S01]  /*1800*/  FADD.FTZ R10, |R11|, -RZ ;  /* 0x800000ff0b0a7221 */ /* 0x000fe20000010200 */
[----:B------:R-:W-:Y:S02]  /*1810*/  @P0 IMAD.MOV.U32 R4, RZ, RZ, -0x41000001 ;  /* 0xbeffffffff040424 */ /* 0x000fe400078e00ff */
[C---:B------:R-:W-:Y:S01]  /*1820*/  FFMA.FTZ R7, R9.reuse, R6, R7 ;  /* 0x0000000609077223 */ /* 0x040fe20000010007 */
[----:B0-----:R-:W-:Y:S02]  /*1830*/  I2FP.F32.S32 R6, R5 ;  /* 0x0000000500067245 */ /* 0x001fe40000201400 */
[----:B------:R-:W-:Y:S01]  /*1840*/  FSETP.GE.AND P0, PT, R10, 105615, PT ;  /* 0x47ce47800a00780b */ /* 0x000fe20003f06000 */
[----:B------:R-:W-:-:S02]  /*1850*/  FFMA.FTZ R4, R9, R7, R4 ;  /* 0x0000000709047223 */ /* 0x000fc40000010004 */
[----:B------:R-:W-:Y:S02]  /*1860*/  FFMA.FTZ R7, R6, -1.5707962512969970703, R11 ;  /* 0xbfc90fda06077823 */ /* 0x000fe4000001000b */
[----:B------:R-:W-:Y:S02]  /*1870*/  FFMA.FTZ R3, R8, R4, R3 ;  /* 0x0000000408037223 */ /* 0x000fe40000010003 */
[C---:B------:R-:W-:Y:S02]  /*1880*/  FFMA.FTZ R7, R6.reuse, -7.5497894158615963534e-08, R7 ;  /* 0xb3a2216806077823 */ /* 0x040fe40000010007 */
[----:B------:R-:W-:Y:S02]  /*1890*/  @P3 FFMA.FTZ R3, R3, -1, RZ ;  /* 0xbf80000003033823 */ /* 0x000fe400000100ff */
[----:B------:R-:W-:Y:S02]  /*18a0*/  FFMA.FTZ R4, R6, -5.3903029534742383927e-15, R7 ;  /* 0xa7c234c506047823 */ /* 0x000fe40000010007 */
[----:B------:R-:W-:Y:S05]  /*18b0*/  @!P0 BRA `(.L_x_10) ;  /* 0x0000000000f08947 */ /* 0x000fea0003800000 */
[----:B------:R-:W-:-:S13]  /*18c0*/  FSETP.NEU.AND P0, PT, R10, +INF , PT ;  /* 0x7f8000000a00780b */ /* 0x000fda0003f0d000 */
[----:B------:R-:W-:Y:S01]  /*18d0*/  @!P0 FMUL.FTZ R4, RZ, R11 ;  /* 0x0000000bff048220 */ /* 0x000fe20000410000 */
[----:B------:R-:W-:Y:S01]  /*18e0*/  @!P0 IMAD.MOV.U32 R5, RZ, RZ, RZ ;  /* 0x000000ffff058224 */ /* 0x000fe200078e00ff */
[----:B------:R-:W-:Y:S06]  /*18f0*/  @!P0 BRA `(.L_x_10) ;  /* 0x0000000000e08947 */ /* 0x000fec0003800000 */
[----:B------:R-:W-:Y:S01]  /*1900*/  SHF.R.U32.HI R16, RZ, 0x17, R11 ;  /* 0x00000017ff107819 */ /* 0x000fe2000001160b */
[----:B------:R-:W-:Y:S01]  /*1910*/  IMAD.SHL.U32 R7, R11, 0x100, RZ ;  /* 0x000001000b077824 */ /* 0x000fe200078e00ff */
[----:B------:R-:W-:Y:S01]  /*1920*/  MOV R4, RZ ;  /* 0x000000ff00047202 */ /* 0x000fe20000000f00 */
        /* <DEDUP_REMOVED lines=8> */
.L_x_11:
[----:B------:R-:W-:-:S04]  /*19b0*/  IADD3 R14, P0, R10, UR6, RZ ;  /* 0x000000060a0e7c10 */ /* 0x000fc8000ff1e0ff */
[----:B------:R-:W-:-:S06]  /*19c0*/  IADD3.X R15, R12, UR7, RZ, P0, !PT ;  /* 0x000000070c0f7c10 */ /* 0x000fcc00087fe4ff */
[----:B------:R-:W2:Y:S01]  /*19d0*/  LDG.E.CONSTANT R15, desc[UR4][R14.64] ;  /* 0x000000040e0f7981 */ /* 0x000ea2000c1e9900 */
[----:B------:R-:W-:Y:S01]  /*19e0*/  IADD3 R10, P3, R10, 0x4, RZ ;  /* 0x000000040a0a7810 */ /* 0x000fe20007f7e0ff */
[----:B------:R-:W-:Y:S02]  /*19f0*/  IMAD.MOV.U32 R8, RZ, RZ, R4 ;  /* 0x000000ffff087224 */ /* 0x000fe400078e0004 */
[----:B------:R-:W-:Y:S01]  /*1a00*/  IMAD.MOV.U32 R9, RZ, RZ, RZ ;  /* 0x000000ffff097224 */ /* 0x000fe200078e00ff */
        /* <DEDUP_REMOVED lines=23> */
[C---:B0-----:R-:W-:Y:S02]  /*1b80*/  SHF.L.W.U32.HI R4, R6.reuse, 0x2, R5 ;  /* 0x0000000206047819 */ /* 0x041fe40000010e05 */
[----:B------:R-:W-:Y:S02]  /*1b90*/  SHF.L.U32 R6, R6, 0x2, RZ ;  /* 0x0000000206067819 */ /* 0x000fe400000006ff */
[----:B------:R-:W-:-:S04]  /*1ba0*/  SHF.R.S32.HI R7, RZ, 0x1f, R4 ;  /* 0x0000001fff077819 */ /* 0x000fc80000011404 */
        /* <DEDUP_REMOVED lines=13> */
.L_x_10:
[----:B------:R-:W-:Y:S05]  /*1c80*/  BSYNC B0 ;  /* 0x0000000000007941 */ /* 0x000fea0003800000 */
.L_x_9:
[C---:B------:R-:W-:Y:S01]  /*1c90*/  LOP3.LUT R6, R5.reuse, 0x1, RZ, 0xc0, !PT ;  /* 0x0000000105067812 */ /* 0x040fe200078ec0ff */
[----:B------:R-:W-:Y:S01]  /*1ca0*/  FMUL.FTZ R12, R4, R4 ;  /* 0x00000004040c7220 */ /* 0x000fe20000410000 */
[----:B------:R-:W-:Y:S02]  /*1cb0*/  VIADD R5, R5, 0x1 ;  /* 0x0000000105057836 */ /* 0x000fe40000000000 */
[----:B------:R-:W-:Y:S01]  /*1cc0*/  ISETP.NE.U32.AND P0, PT, R6, 0x1, PT ;  /* 0x000000010600780c */ /* 0x000fe20003f05070 */
[----:B------:R-:W-:Y:S01]  /*1cd0*/  IMAD.MOV.U32 R8, RZ, RZ, -0x46b2bead ;  /* 0xb94d4153ff087424 */ /* 0x000fe200078e00ff */
[----:B------:R-:W0:Y:S01]  /*1ce0*/  LDC.64 R6, c[0x0][0x220] ;  /* 0x00008800ff067b82 */ /* 0x000e220000000a00 */
[----:B------:R-:W-:Y:S01]  /*1cf0*/  IMAD.MOV.U32 R9, RZ, RZ, 0x3c0885e4 ;  /* 0x3c0885e4ff097424 */ /* 0x000fe200078e00ff */
[----:B------:R-:W-:Y:S01]  /*1d00*/  LOP3.LUT P3, RZ, R5, 0x2, RZ, 0xc0, !PT ;  /* 0x0000000205ff7812 */ /* 0x000fe2000786c0ff */
[----:B------:R-:W-:Y:S01]  /*1d10*/  IMAD.MOV.U32 R10, RZ, RZ, -0x41d55558 ;  /* 0xbe2aaaa8ff0a7424 */ /* 0x000fe200078e00ff */
[----:B------:R-:W-:-:S02]  /*1d20*/  FSEL R5, R4, 1, !P0 ;  /* 0x3f80000004057808 */ /* 0x000fc40004000000 */
[----:B------:R-:W-:-:S05]  /*1d30*/  FSEL R4, R0, R3, !P1 ;  /* 0x0000000300047208 */ /* 0x000fca0004800000 */
[----:B------:R-:W-:Y:S02]  /*1d40*/  @P0 IMAD.MOV.U32 R11, RZ, RZ, 0x37cbac00 ;  /* 0x37cbac00ff0b0424 */ /* 0x000fe400078e00ff */
[----:B------:R-:W-:Y:S02]  /*1d50*/  @P0 IMAD.MOV.U32 R9, RZ, RZ, 0x3d2aaabb ;  /* 0x3d2aaabbff090424 */ /* 0x000fe400078e00ff */
[----:B------:R-:W-:Y:S01]  /*1d60*/  @P0 FFMA.FTZ R8, R12, R11, -0.0013887860113754868507 ;  /* 0xbab607ed0c080423 */ /* 0x000fe2000001000b */
[----:B------:R-:W-:-:S03]  /*1d70*/  @P0 IMAD.MOV.U32 R10, RZ, RZ, -0x41000001 ;  /* 0xbeffffffff0a0424 */ /* 0x000fc600078e00ff */
[----:B------:R-:W-:-:S04]  /*1d80*/  FFMA.FTZ R9, R12, R8, R9 ;  /* 0x000000080c097223 */ /* 0x000fc80000010009 */
[C---:B------:R-:W-:Y:S01]  /*1d90*/  FFMA.FTZ R10, R12.reuse, R9, R10 ;  /* 0x000000090c0a7223 */ /* 0x040fe2000001000a */
[----:B------:R-:W-:Y:S01]  /*1da0*/  FFMA.FTZ R12, R12, R5, RZ ;  /* 0x000000050c0c7223 */ /* 0x000fe200000100ff */
[----:B0-----:R-:W-:-:S04]  /*1db0*/  IMAD.WIDE R6, R13, 0x4, R6 ;  /* 0x000000040d067825 */ /* 0x001fc800078e0206 */
[----:B------:R-:W-:-:S04]  /*1dc0*/  FFMA.FTZ R5, R12, R10, R5 ;  /* 0x0000000a0c057223 */ /* 0x000fc80000010005 */
[----:B------:R-:W-:-:S05]  /*1dd0*/  @P3 FFMA.FTZ R5, R5, -1, RZ ;  /* 0xbf80000005053823 */ /* 0x000fca00000100ff */
[----:B------:R-:W-:Y:S01]  /*1de0*/  FSEL R5, R2, R5, !P1 ;  /* 0x0000000502057208 */ /* 0x000fe20004800000 */
[----:B------:R-:W-:Y:S06]  /*1df0*/  @P2 EXIT ;  /* 0x000000000000294d */ /* 0x000fec0003800000 */
[----:B------:R-:W-:Y:S01]  /*1e00*/  STG.E.64 desc[UR4][R6.64], R4 ;  /* 0x0000000406007986 */ /* 0x000fe2000c101b04 */
[----:B------:R-:W-:Y:S05]  /*1e10*/  EXIT ;  /* 0x000000000000794d */ /* 0x000fea0003800000 */
.L_x_12:
[----:B------:R-:W-:-:S00]  /*1e20*/  BRA `(.L_x_12) ;  /* 0xfffffffc00fc7947 */ /* 0x000fc0000383ffff */
[----:B------:R-:W-:-:S00]  /*1e30*/  NOP ;  /* 0x0000000000007918 */ /* 0x000fc00000000000 */
        /* <DEDUP_REMOVED lines=12> */
.L_x_13:


//--------------------- .nv.global.init           --------------------------
	.section	.nv.global.init,"aw",@progbits
	.align	4
.nv.global.init:
	.type		__cudart_i2opi_f,@object
	.size		__cudart_i2opi_f,(_$_str - __cudart_i2opi_f)
__cudart_i2opi_f:
        /*0000*/ 	.byte	0x41, 0x90, 0x43, 0x3c, 0x99, 0x95, 0x62, 0xdb, 0xc0, 0xdd, 0x34, 0xf5, 0xd1, 0x57, 0x27, 0xfc
        /*0010*/ 	.byte	0x29, 0x15, 0x44, 0x4e, 0x6e, 0x83, 0xf9, 0xa2
	.type		_$_str,@object
	.size		_$_str,(.L_0 - _$_str)
_$_str:
        /*0018*/ 	.byte	0x5f, 0x5f, 0x43, 0x55, 0x44, 0x41, 0x5f, 0x46, 0x54, 0x5a, 0x00
.L_0:


//--------------------- .nv.constant0.triton_poi_fused_cat_0 --------------------------
	.section	.nv.constant0.triton_poi_fused_cat_0,"a",@progbits
	.sectionflags	@""
	.align	4
.nv.constant0.triton_poi_fused_cat_0:
	.zero		556
